	.headerflags	@"EF_CUDA_TEXMODE_UNIFIED EF_CUDA_64BIT_ADDRESS EF_CUDA_ACCELERATORS EF_CUDA_SM90 EF_CUDA_VIRTUAL_SM(EF_CUDA_SM90)"
	.elftype	@"ET_EXEC"


//--------------------- .nv.info                  --------------------------
	.section	.nv.info,"",@"SHT_CUDA_INFO"
	.align	4


	//----- nvinfo : EIATTR_REGCOUNT
	.align		4
        /*0000*/ 	.byte	0x04, 0x2f
        /*0002*/ 	.short	(.L_3 - .L_2)
	.align		4
.L_2:
        /*0004*/ 	.word	index@(triton_per_fused__weight_norm_interface_13)
        /*0008*/ 	.word	0x00000014


	//----- nvinfo : EIATTR_MIN_STACK_SIZE
	.align		4
.L_3:
        /*000c*/ 	.byte	0x04, 0x12
        /*000e*/ 	.short	(.L_5 - .L_4)
	.align		4
.L_4:
        /*0010*/ 	.word	index@(triton_per_fused__weight_norm_interface_13)
        /*0014*/ 	.word	0x00000000


	//----- nvinfo : EIATTR_FRAME_SIZE
	.align		4
.L_5:
        /*0018*/ 	.byte	0x04, 0x11
        /*001a*/ 	.short	(.L_7 - .L_6)
	.align		4
.L_6:
        /*001c*/ 	.word	index@(triton_per_fused__weight_norm_interface_13)
        /*0020*/ 	.word	0x00000000


	//----- nvinfo : EIATTR_MIN_STACK_SIZE
	.align		4
.L_7:
        /*0024*/ 	.byte	0x04, 0x12
        /*0026*/ 	.short	(.L_9 - .L_8)
	.align		4
.L_8:
        /*0028*/ 	.word	index@(triton_per_fused__weight_norm_interface_13)
        /*002c*/ 	.word	0x00000000
.L_9:


//--------------------- .nv.info.triton_per_fused__weight_norm_interface_13 --------------------------
	.section	.nv.info.triton_per_fused__weight_norm_interface_13,"",@"SHT_CUDA_INFO"
	.sectionflags	@""
	.align	4


	//----- nvinfo : EIATTR_CUDA_API_VERSION
	.align		4
        /*0000*/ 	.byte	0x04, 0x37
        /*0002*/ 	.short	(.L_11 - .L_10)
.L_10:
        /*0004*/ 	.word	0x0000007c


	//----- nvinfo : EIATTR_KPARAM_INFO
	.align		4
.L_11:
        /*0008*/ 	.byte	0x04, 0x17
        /*000a*/ 	.short	(.L_13 - .L_12)
.L_12:
        /*000c*/ 	.word	0x00000000
        /*0010*/ 	.short	0x0005
        /*0012*/ 	.short	0x0024
        /*0014*/ 	.byte	0x00, 0xf0, 0x11, 0x00


	//----- nvinfo : EIATTR_KPARAM_INFO
	.align		4
.L_13:
        /*0018*/ 	.byte	0x04, 0x17
        /*001a*/ 	.short	(.L_15 - .L_14)
.L_14:
        /*001c*/ 	.word	0x00000000
        /*0020*/ 	.short	0x0004
        /*0022*/ 	.short	0x0020
        /*0024*/ 	.byte	0x00, 0xf0, 0x11, 0x00


	//----- nvinfo : EIATTR_KPARAM_INFO
	.align		4
.L_15:
        /*0028*/ 	.byte	0x04, 0x17
        /*002a*/ 	.short	(.L_17 - .L_16)
.L_16:
        /*002c*/ 	.word	0x00000000
        /*0030*/ 	.short	0x0003
        /*0032*/ 	.short	0x0018
        /*0034*/ 	.byte	0x00, 0xf4, 0x21, 0x00


	//----- nvinfo : EIATTR_KPARAM_INFO
	.align		4
.L_17:
        /*0038*/ 	.byte	0x04, 0x17
        /*003a*/ 	.short	(.L_19 - .L_18)
.L_18:
        /*003c*/ 	.word	0x00000000
        /*0040*/ 	.short	0x0002
        /*0042*/ 	.short	0x0010
        /*0044*/ 	.byte	0x00, 0xf4, 0x21, 0x00


	//----- nvinfo : EIATTR_KPARAM_INFO
	.align		4
.L_19:
        /*0048*/ 	.byte	0x04, 0x17
        /*004a*/ 	.short	(.L_21 - .L_20)
.L_20:
        /*004c*/ 	.word	0x00000000
        /*0050*/ 	.short	0x0001
        /*0052*/ 	.short	0x0008
        /*0054*/ 	.byte	0x00, 0xf4, 0x21, 0x00


	//----- nvinfo : EIATTR_KPARAM_INFO
	.align		4
.L_21:
        /*0058*/ 	.byte	0x04, 0x17
        /*005a*/ 	.short	(.L_23 - .L_22)
.L_22:
        /*005c*/ 	.word	0x00000000
        /*0060*/ 	.short	0x0000
        /*0062*/ 	.short	0x0000
        /*0064*/ 	.byte	0x00, 0xf4, 0x21, 0x00


	//----- nvinfo : EIATTR_SPARSE_MMA_MASK
	.align		4
.L_23:
        /*0068*/ 	.byte	0x03, 0x50
        /*006a*/ 	.short	0x0000


	//----- nvinfo : EIATTR_MAXREG_COUNT
	.align		4
        /*006c*/ 	.byte	0x03, 0x1b
        /*006e*/ 	.short	0x00ff


	//----- nvinfo : EIATTR_COOP_GROUP_MASK_REGIDS
	.align		4
        /*0070*/ 	.byte	0x04, 0x29
        /*0072*/ 	.short	(.L_25 - .L_24)


	//   ....[0]....
.L_24:
        /*0074*/ 	.word	0xffffffff


	//   ....[1]....
        /*0078*/ 	.word	0xffffffff


	//   ....[2]....
        /*007c*/ 	.word	0xffffffff


	//   ....[3]....
        /*0080*/ 	.word	0xffffffff


	//----- nvinfo : EIATTR_COOP_GROUP_INSTR_OFFSETS
	.align		4
.L_25:
        /*0084*/ 	.byte	0x04, 0x28
        /*0086*/ 	.short	(.L_27 - .L_26)


	//   ....[0]....
.L_26:
        /*0088*/ 	.word	0x00000240


	//   ....[1]....
        /*008c*/ 	.word	0x00000270


	//   ....[2]....
        /*0090*/ 	.word	0x000002b0


	//   ....[3]....
        /*0094*/ 	.word	0x000002e0


	//----- nvinfo : EIATTR_EXIT_INSTR_OFFSETS
	.align		4
.L_27:
        /*0098*/ 	.byte	0x04, 0x1c
        /*009a*/ 	.short	(.L_29 - .L_28)


	//   ....[0]....
.L_28:
        /*009c*/ 	.word	0x00000470


	//   ....[1]....
        /*00a0*/ 	.word	0x00000490


	//----- nvinfo : EIATTR_REQNTID
	.align		4
.L_29:
        /*00a4*/ 	.byte	0x04, 0x10
        /*00a6*/ 	.short	(.L_31 - .L_30)
.L_30:
        /*00a8*/ 	.word	0x00000080
        /*00ac*/ 	.word	0x00000001
        /*00b0*/ 	.word	0x00000001


	//----- nvinfo : EIATTR_CBANK_PARAM_SIZE
	.align		4
.L_31:
        /*00b4*/ 	.byte	0x03, 0x19
        /*00b6*/ 	.short	0x0028


	//----- nvinfo : EIATTR_PARAM_CBANK
	.align		4
        /*00b8*/ 	.byte	0x04, 0x0a
        /*00ba*/ 	.short	(.L_33 - .L_32)
	.align		4
.L_32:
        /*00bc*/ 	.word	index@(.nv.constant0.triton_per_fused__weight_norm_interface_13)
        /*00c0*/ 	.short	0x0210
        /*00c2*/ 	.short	0x0028


	//----- nvinfo : EIATTR_SW_WAR
	.align		4
.L_33:
        /*00c4*/ 	.byte	0x04, 0x36
        /*00c6*/ 	.short	(.L_35 - .L_34)
.L_34:
        /*00c8*/ 	.word	0x00000008
.L_35:


//--------------------- .nv.callgraph             --------------------------
	.section	.nv.callgraph,"",@"SHT_CUDA_CALLGRAPH"
	.align	4
	.sectionentsize	8
	.align		4
        /*0000*/ 	.word	0x00000000
	.align		4
        /*0004*/ 	.word	0xffffffff
	.align		4
        /*0008*/ 	.word	0x00000000
	.align		4
        /*000c*/ 	.word	0xfffffffe
	.align		4
        /*0010*/ 	.word	0x00000000
	.align		4
        /*0014*/ 	.word	0xfffffffd
	.align		4
        /*0018*/ 	.word	0x00000000
	.align		4
        /*001c*/ 	.word	0xfffffffc


//--------------------- .nv.constant4             --------------------------
	.section	.nv.constant4,"a",@progbits
	.align	8
	.align		8
.nv.constant4:
        /*0000*/ 	.dword	_$_str
	.align		8
        /*0008*/ 	.dword	_$_str_$_2


//--------------------- .text.triton_per_fused__weight_norm_interface_13 --------------------------
	.section	.text.triton_per_fused__weight_norm_interface_13,"ax",@progbits
	.sectionflags	@"SHF_BARRIERS=1"
	.align	128
        .global         triton_per_fused__weight_norm_interface_13
        .type           triton_per_fused__weight_norm_interface_13,@function
        .size           triton_per_fused__weight_norm_interface_13,(.L_x_1 - triton_per_fused__weight_norm_interface_13)
        .other          triton_per_fused__weight_norm_interface_13,@"STO_CUDA_ENTRY STV_DEFAULT"
triton_per_fused__weight_norm_interface_13:
.text.triton_per_fused__weight_norm_interface_13:
[----:B------:R-:W0:Y:S02]  /*0000*/  LDC R1, c[0x0][0x28] ;  /* 0x00000a00ff017b82 */ /* 0x000e240000000800 */
[----:B------:R-:W1:Y:S01]  /*0010*/  S2R R3, SR_TID.X ;  /* 0x0000000000037919 */ /* 0x000e620000002100 */
[----:B------:R-:W2:Y:S01]  /*0020*/  LDC.64 R10, c[0x0][0x218] ;  /* 0x00008600ff0a7b82 */ /* 0x000ea20000000a00 */
[----:B------:R-:W-:Y:S02]  /*0030*/  CS2R R4, SRZ ;  /* 0x0000000000047805 */ /* 0x000fe4000001ff00 */
[----:B------:R-:W-:Y:S01]  /*0040*/  CS2R R6, SRZ ;  /* 0x0000000000067805 */ /* 0x000fe2000001ff00 */
[----:B------:R-:W3:Y:S01]  /*0050*/  S2R R0, SR_CTAID.X ;  /* 0x0000000000007919 */ /* 0x000ee20000002500 */
[----:B------:R-:W-:-:S03]  /*0060*/  ULDC.64 UR6, c[0x0][0x208] ;  /* 0x0000820000067ab9 */ /* 0x000fc60000000a00 */
[----:B------:R-:W4:Y:S01]  /*0070*/  LDC.64 R12, c[0x0][0x220] ;  /* 0x00008800ff0c7b82 */ /* 0x000f220000000a00 */
[----:B-1----:R-:W-:Y:S02]  /*0080*/  SHF.R.U32.HI R9, RZ, 0x4, R3 ;  /* 0x00000004ff097819 */ /* 0x002fe40000011603 */
[----:B------:R-:W-:Y:S02]  /*0090*/  SHF.L.U32 R2, R3, 0x2, RZ ;  /* 0x0000000203027819 */ /* 0x000fe400000006ff */
[----:B---3--:R-:W-:Y:S02]  /*00a0*/  SHF.L.U32 R0, R0, 0x3, RZ ;  /* 0x0000000300007819 */ /* 0x008fe400000006ff */
[----:B------:R-:W-:Y:S02]  /*00b0*/  SGXT.U32 R9, R9, 0x3 ;  /* 0x000000030909781a */ /* 0x000fe40000000000 */
[----:B------:R-:W-:Y:S02]  /*00c0*/  LOP3.LUT R2, R2, 0x3c, RZ, 0xc0, !PT ;  /* 0x0000003c02027812 */ /* 0x000fe400078ec0ff */
[----:B------:R-:W-:-:S04]  /*00d0*/  LOP3.LUT R15, R0, R9, RZ, 0xfc, !PT ;  /* 0x00000009000f7212 */ /* 0x000fc800078efcff */
[----:B------:R-:W-:-:S04]  /*00e0*/  ISETP.GE.AND P0, PT, R15, 0x10, PT ;  /* 0x000000100f00780c */ /* 0x000fc80003f06270 */
[----:B------:R-:W-:Y:S01]  /*00f0*/  ISETP.LT.U32.AND P1, PT, R2, 0x30, !P0 ;  /* 0x000000300200780c */ /* 0x000fe20004721070 */
[----:B------:R-:W-:-:S04]  /*0100*/  IMAD R2, R15, 0x30, R2 ;  /* 0x000000300f027824 */ /* 0x000fc800078e0202 */
[----:B--2---:R-:W-:-:S08]  /*0110*/  IMAD.WIDE R10, R2, 0x4, R10 ;  /* 0x00000004020a7825 */ /* 0x004fd000078e020a */
[----:B------:R-:W2:Y:S01]  /*0120*/  @P1 LDG.E.128 R4, desc[UR6][R10.64] ;  /* 0x000000060a041981 */ /* 0x000ea2000c1e1d00 */
[----:B------:R-:W-:Y:S01]  /*0130*/  HFMA2.MMA R8, -RZ, RZ, 0, 0 ;  /* 0x00000000ff087435 */ /* 0x000fe200000001ff */
[----:B----4-:R-:W-:-:S09]  /*0140*/  IMAD.WIDE R12, R15, 0x4, R12 ;  /* 0x000000040f0c7825 */ /* 0x010fd200078e020c */
[----:B------:R1:W3:Y:S01]  /*0150*/  @!P0 LDG.E.EL R8, desc[UR6][R12.64] ;  /* 0x000000060c088981 */ /* 0x0002e2000c2e1900 */
[----:B------:R-:W4:Y:S01]  /*0160*/  S2UR UR5, SR_CgaCtaId ;  /* 0x00000000000579c3 */ /* 0x000f220000008800 */
[----:B------:R-:W-:Y:S01]  /*0170*/  UMOV UR4, 0x400 ;  /* 0x0000040000047882 */ /* 0x000fe20000000000 */
[----:B------:R-:W-:Y:S01]  /*0180*/  LOP3.LUT P0, RZ, R3, 0x78, RZ, 0xc0, !PT ;  /* 0x0000007803ff7812 */ /* 0x000fe2000780c0ff */
[----:B----4-:R-:W-:-:S06]  /*0190*/  UPRMT UR4, UR5, 0x654, UR4 ;  /* 0x0000065405047896 */ /* 0x010fcc0008000004 */
[----:B------:R-:W-:Y:S02]  /*01a0*/  LEA R9, R9, UR4, 0x2 ;  /* 0x0000000409097c11 */ /* 0x000fe4000f8e10ff */
[----:B--2---:R-:W-:Y:S02]  /*01b0*/  SEL R5, R5, RZ, P1 ;  /* 0x000000ff05057207 */ /* 0x004fe40000800000 */
[----:B------:R-:W-:Y:S02]  /*01c0*/  SEL R4, R4, RZ, P1 ;  /* 0x000000ff04047207 */ /* 0x000fe40000800000 */
[----:B------:R-:W-:Y:S01]  /*01d0*/  SEL R6, R6, RZ, P1 ;  /* 0x000000ff06067207 */ /* 0x000fe20000800000 */
[----:B------:R-:W-:Y:S01]  /*01e0*/  FMUL R15, R5, R5 ;  /* 0x00000005050f7220 */ /* 0x000fe20000400000 */
[----:B------:R-:W-:-:S03]  /*01f0*/  SEL R7, R7, RZ, P1 ;  /* 0x000000ff07077207 */ /* 0x000fc60000800000 */
[----:B------:R-:W-:-:S04]  /*0200*/  FFMA R15, R4, R4, R15 ;  /* 0x00000004040f7223 */ /* 0x000fc8000000000f */
[----:B------:R-:W-:-:S04]  /*0210*/  FFMA R10, R6, R6, R15 ;  /* 0x00000006060a7223 */ /* 0x000fc8000000000f */
[----:B------:R-:W-:-:S05]  /*0220*/  FFMA R10, R7, R7, R10 ;  /* 0x00000007070a7223 */ /* 0x000fca000000000a */
[----:B------:R-:W-:-:S05]  /*0230*/  FSEL R10, R10, RZ, P1 ;  /* 0x000000ff0a0a7208 */ /* 0x000fca0000800000 */
[----:B------:R-:W2:Y:S02]  /*0240*/  SHFL.BFLY PT, R11, R10, 0x8, 0x1f ;  /* 0x0d001f000a0b7f89 */ /* 0x000ea400000e0000 */
[----:B--2---:R-:W-:Y:S01]  /*0250*/  FADD R11, R10, R11 ;  /* 0x0000000b0a0b7221 */ /* 0x004fe20000000000 */
[----:B------:R-:W-:-:S04]  /*0260*/  LOP3.LUT R10, R3, 0x7, RZ, 0xc0, !PT ;  /* 0x00000007030a7812 */ /* 0x000fc800078ec0ff */
[----:B-1----:R-:W1:Y:S01]  /*0270*/  SHFL.BFLY PT, R12, R11, 0x4, 0x1f ;  /* 0x0c801f000b0c7f89 */ /* 0x002e6200000e0000 */
[----:B------:R-:W-:Y:S01]  /*0280*/  LEA R15, R10, UR4, 0x2 ;  /* 0x000000040a0f7c11 */ /* 0x000fe2000f8e10ff */
[----:B-1----:R-:W-:Y:S02]  /*0290*/  FADD R12, R11, R12 ;  /* 0x0000000c0b0c7221 */ /* 0x002fe40000000000 */
[----:B------:R-:W1:Y:S03]  /*02a0*/  LDC.64 R10, c[0x0][0x228] ;  /* 0x00008a00ff0a7b82 */ /* 0x000e660000000a00 */
[----:B------:R-:W2:Y:S01]  /*02b0*/  SHFL.BFLY PT, R13, R12, 0x2, 0x1f ;  /* 0x0c401f000c0d7f89 */ /* 0x000ea200000e0000 */
[----:B-1----:R-:W-:-:S04]  /*02c0*/  IMAD.WIDE R10, R2, 0x4, R10 ;  /* 0x00000004020a7825 */ /* 0x002fc800078e020a */
[----:B--2---:R-:W-:-:S05]  /*02d0*/  FADD R13, R12, R13 ;  /* 0x0000000d0c0d7221 */ /* 0x004fca0000000000 */
[----:B------:R-:W1:Y:S02]  /*02e0*/  SHFL.BFLY PT, R14, R13, 0x1, 0x1f ;  /* 0x0c201f000d0e7f89 */ /* 0x000e6400000e0000 */
[----:B-1----:R-:W-:Y:S02]  /*02f0*/  FADD R14, R13, R14 ;  /* 0x0000000e0d0e7221 */ /* 0x002fe40000000000 */
[----:B------:R-:W1:Y:S02]  /*0300*/  LDC.64 R12, c[0x0][0x210] ;  /* 0x00008400ff0c7b82 */ /* 0x000e640000000a00 */
[----:B------:R-:W2:Y:S01]  /*0310*/  MUFU.SQRT R16, R14 ;  /* 0x0000000e00107308 */ /* 0x000ea20000002000 */
[----:B------:R4:W-:Y:S05]  /*0320*/  STS [R9], R14 ;  /* 0x0000000e09007388 */ /* 0x0009ea0000000800 */
[----:B------:R-:W-:Y:S01]  /*0330*/  BAR.SYNC.DEFER_BLOCKING 0x0 ;  /* 0x0000000000007b1d */ /* 0x000fe20000010000 */
[----:B----4-:R-:W-:-:S02]  /*0340*/  LOP3.LUT R9, R0, 0x7, R3, 0xf8, !PT ;  /* 0x0000000700097812 */ /* 0x010fc400078ef803 */
[C---:B--2---:R-:W-:Y:S02]  /*0350*/  FSETP.GT.AND P2, PT, R16.reuse, 8.50705917302346158658e+37, PT ;  /* 0x7e8000001000780b */ /* 0x044fe40003f44000 */
[----:B------:R-:W-:Y:S02]  /*0360*/  FSETP.GEU.AND P3, PT, R16, 1.175494350822287508e-38, PT ;  /* 0x008000001000780b */ /* 0x000fe40003f6e000 */
[C---:B------:R-:W-:Y:S01]  /*0370*/  ISETP.LT.AND P0, PT, R9.reuse, 0x10, !P0 ;  /* 0x000000100900780c */ /* 0x040fe20004701270 */
[----:B-1----:R-:W-:-:S08]  /*0380*/  IMAD.WIDE R12, R9, 0x4, R12 ;  /* 0x00000004090c7825 */ /* 0x002fd000078e020c */
[----:B------:R-:W-:Y:S01]  /*0390*/  @P2 FMUL R16, R16, 0.25 ;  /* 0x3e80000010102820 */ /* 0x000fe20000400000 */
[----:B------:R-:W1:Y:S01]  /*03a0*/  LDS R15, [R15] ;  /* 0x000000000f0f7984 */ /* 0x000e620000000800 */
[----:B---3--:R-:W-:Y:S02]  /*03b0*/  @P2 FMUL R8, R8, 0.25 ;  /* 0x3e80000008082820 */ /* 0x008fe40000400000 */
[----:B------:R-:W-:Y:S02]  /*03c0*/  @!P3 FMUL R16, R16, 16777216 ;  /* 0x4b8000001010b820 */ /* 0x000fe40000400000 */
[----:B------:R-:W-:Y:S02]  /*03d0*/  @!P3 FMUL R8, R8, 16777216 ;  /* 0x4b8000000808b820 */ /* 0x000fe40000400000 */
[----:B------:R-:W2:Y:S02]  /*03e0*/  MUFU.RCP R17, R16 ;  /* 0x0000001000117308 */ /* 0x000ea40000001000 */
[----:B--2---:R-:W-:-:S04]  /*03f0*/  FMUL R17, R17, R8 ;  /* 0x0000000811117220 */ /* 0x004fc80000400000 */
[-C--:B------:R-:W-:Y:S01]  /*0400*/  FMUL R4, R4, R17.reuse ;  /* 0x0000001104047220 */ /* 0x080fe20000400000 */
[-C--:B------:R-:W-:Y:S01]  /*0410*/  FMUL R5, R5, R17.reuse ;  /* 0x0000001105057220 */ /* 0x080fe20000400000 */
[-C--:B------:R-:W-:Y:S01]  /*0420*/  FMUL R6, R6, R17.reuse ;  /* 0x0000001106067220 */ /* 0x080fe20000400000 */
[----:B------:R-:W-:Y:S01]  /*0430*/  FMUL R7, R7, R17 ;  /* 0x0000001107077220 */ /* 0x000fe20000400000 */
[----:B-1----:R-:W1:Y:S01]  /*0440*/  MUFU.SQRT R3, R15 ;  /* 0x0000000f00037308 */ /* 0x002e620000002000 */
[----:B------:R-:W-:Y:S06]  /*0450*/  BAR.SYNC.DEFER_BLOCKING 0x0 ;  /* 0x0000000000007b1d */ /* 0x000fec0000010000 */
[----:B-1----:R1:W-:Y:S01]  /*0460*/  @P0 STG.E desc[UR6][R12.64], R3 ;  /* 0x000000030c000986 */ /* 0x0023e2000c101906 */
[----:B------:R-:W-:Y:S05]  /*0470*/  @!P1 EXIT ;  /* 0x000000000000994d */ /* 0x000fea0003800000 */
[----:B------:R-:W-:Y:S01]  /*0480*/  STG.E.128 desc[UR6][R10.64], R4 ;  /* 0x000000040a007986 */ /* 0x000fe2000c101d06 */
[----:B------:R-:W-:Y:S05]  /*0490*/  EXIT ;  /* 0x000000000000794d */ /* 0x000fea0003800000 */
.L_x_0:
[----:B------:R-:W-:-:S00]  /*04a0*/  BRA `(.L_x_0) ;  /* 0xfffffffc00fc7947 */ /* 0x000fc0000383ffff */
[----:B------:R-:W-:-:S00]  /*04b0*/  NOP ;  /* 0x0000000000007918 */ /* 0x000fc00000000000 */
        /* <DEDUP_REMOVED lines=12> */
.L_x_1:


//--------------------- .nv.global.init           --------------------------
	.section	.nv.global.init,"aw",@progbits
.nv.global.init:
	.type		_$_str,@object
	.size		_$_str,(_$_str_$_2 - _$_str)
_$_str:
        /*0000*/ 	.byte	0x5f, 0x5f, 0x43, 0x55, 0x44, 0x41, 0x5f, 0x46, 0x54, 0x5a, 0x00
	.type		_$_str_$_2,@object
	.size		_$_str_$_2,(.L_1 - _$_str_$_2)
_$_str_$_2:
        /*000b*/ 	.byte	0x5f, 0x5f, 0x43, 0x55, 0x44, 0x41, 0x5f, 0x50, 0x52, 0x45, 0x43, 0x5f, 0x53, 0x51, 0x52, 0x54
        /*001b*/ 	.byte	0x00
.L_1:


//--------------------- .nv.shared.triton_per_fused__weight_norm_interface_13 --------------------------
	.section	.nv.shared.triton_per_fused__weight_norm_interface_13,"aw",@nobits
	.sectionflags	@""
	.align	16
	.zero		1024


//--------------------- .nv.constant0.triton_per_fused__weight_norm_interface_13 --------------------------
	.section	.nv.constant0.triton_per_fused__weight_norm_interface_13,"a",@progbits
	.sectionflags	@""
	.align	4
.nv.constant0.triton_per_fused__weight_norm_interface_13:
	.zero		568
